//
// Generated by NVIDIA NVVM Compiler
//
// Compiler Build ID: CL-36424714
// Cuda compilation tools, release 13.0, V13.0.88
// Based on NVVM 20.0.0
//

.version 9.0
.target sm_100
.address_size 64

	// .globl	_Z17helloWorldFromGPUv
.extern .func  (.param .b32 func_retval0) vprintf
(
	.param .b64 vprintf_param_0,
	.param .b64 vprintf_param_1
)
;
.global .align 1 .b8 $str[71] = {82, 117, 110, 110, 105, 110, 103, 32, 111, 110, 32, 71, 80, 85, 58, 32, 116, 104, 114, 101, 97, 100, 73, 100, 32, 40, 37, 100, 44, 37, 100, 41, 32, 45, 32, 98, 108, 111, 99, 107, 73, 100, 32, 40, 37, 100, 44, 37, 100, 41, 32, 45, 32, 98, 108, 111, 99, 107, 68, 105, 109, 32, 40, 37, 100, 44, 37, 100, 41, 10};

.visible .entry _Z17helloWorldFromGPUv()
{
	.local .align 8 .b8 	__local_depot0[24];
	.reg .b64 	%SP;
	.reg .b64 	%SPL;
	.reg .b32 	%r<9>;
	.reg .b64 	%rd<5>;

	mov.u64 	%SPL, __local_depot0;
	cvta.local.u64 	%SP, %SPL;
	add.u64 	%rd1, %SP, 0;
	add.u64 	%rd2, %SPL, 0;
	mov.u32 	%r1, %tid.x;
	mov.u32 	%r2, %tid.y;
	mov.u32 	%r3, %ctaid.x;
	mov.u32 	%r4, %ctaid.y;
	mov.u32 	%r5, %ntid.x;
	mov.u32 	%r6, %ntid.y;
	st.local.v2.u32 	[%rd2], {%r1, %r2};
	st.local.v2.u32 	[%rd2+8], {%r3, %r4};
	st.local.v2.u32 	[%rd2+16], {%r5, %r6};
	mov.u64 	%rd3, $str;
	cvta.global.u64 	%rd4, %rd3;
	{ // callseq 0, 0
	.param .b64 param0;
	st.param.b64 	[param0], %rd4;
	.param .b64 param1;
	st.param.b64 	[param1], %rd1;
	.param .b32 retval0;
	call.uni (retval0), 
	vprintf, 
	(
	param0, 
	param1
	);
	ld.param.b32 	%r7, [retval0];
	} // callseq 0
	ret;

}


// ===== COMPILED SASS (sm_100) =====

	.target	sm_100

	.elftype	@"ET_EXEC"


//--------------------- .note.nv.tkinfo           --------------------------
	.section	.note.nv.tkinfo,"",@"SHT_NOTE"
	.sectionflags	@"SHF_NOTE_NV_TKINFO"
	.tkinfo
        /*0018*/ 	.word	0x00000002
        /*0030*/ 	.string	""
        /*0030*/ 	.string	"ptxas"
        /*0030*/ 	.string	"Cuda compilation tools, release 13.0, V13.0.88"
        /*0030*/ 	.string	"Build cuda_13.0.r13.0/compiler.36424714_0"
        /*0030*/ 	.string	"-arch sm_100 -m 64 "



//--------------------- .note.nv.cuinfo           --------------------------
	.section	.note.nv.cuinfo,"",@"SHT_NOTE"
	.sectionflags	@"SHF_NOTE_NV_CUINFO"
        /*0018*/ 	.short	0x0002
        /*001a*/ 	.short	0x0064
        /*001c*/ 	.short	0x0082
	.zero		2


//--------------------- .nv.info                  --------------------------
	.section	.nv.info,"",@"SHT_CUDA_INFO"
	.align	4


	//----- nvinfo : EIATTR_REGCOUNT
	.align		4
        /*0000*/ 	.byte	0x04, 0x2f
        /*0002*/ 	.short	(.L_2 - .L_1)
	.align		4
.L_1:
        /*0004*/ 	.word	index@(_Z17helloWorldFromGPUv)
        /*0008*/ 	.word	0x00000018


	//----- nvinfo : EIATTR_FRAME_SIZE
	.align		4
.L_2:
        /*000c*/ 	.byte	0x04, 0x11
        /*000e*/ 	.short	(.L_4 - .L_3)
	.align		4
.L_3:
        /*0010*/ 	.word	index@(_Z17helloWorldFromGPUv)
        /*0014*/ 	.word	0x00000018


	//----- nvinfo : EIATTR_MIN_STACK_SIZE
	.align		4
.L_4:
        /*0018*/ 	.byte	0x04, 0x12
        /*001a*/ 	.short	(.L_6 - .L_5)
	.align		4
.L_5:
        /*001c*/ 	.word	index@(_Z17helloWorldFromGPUv)
        /*0020*/ 	.word	0x00000018
.L_6:


//--------------------- .nv.compat                --------------------------
	.section	.nv.compat,"",@"SHT_CUDA_COMPAT_INFO"
	.align	4
        /*0000*/ 	.byte	0x02, 0x09, 0x00, 0x00, 0x02, 0x02, 0x01, 0x00, 0x02, 0x05, 0x05, 0x00, 0x03, 0x07, 0x01, 0x01
        /*0010*/ 	.byte	0x02, 0x03, 0x00, 0x00, 0x02, 0x06, 0x01, 0x00, 0x04, 0x0b, 0x08, 0x00, 0x09, 0x00, 0x00, 0x00
        /*0020*/ 	.byte	0x00, 0x00, 0x00, 0x00


//--------------------- .nv.info._Z17helloWorldFromGPUv --------------------------
	.section	.nv.info._Z17helloWorldFromGPUv,"",@"SHT_CUDA_INFO"
	.sectionflags	@""
	.align	4


	//----- nvinfo : EIATTR_CUDA_API_VERSION
	.align		4
        /*0000*/ 	.byte	0x04, 0x37
        /*0002*/ 	.short	(.L_8 - .L_7)
.L_7:
        /*0004*/ 	.word	0x00000082


	//----- nvinfo : EIATTR_SPARSE_MMA_MASK
	.align		4
.L_8:
        /*0008*/ 	.byte	0x03, 0x50
        /*000a*/ 	.short	0x0000


	//----- nvinfo : EIATTR_MAXREG_COUNT
	.align		4
        /*000c*/ 	.byte	0x03, 0x1b
        /*000e*/ 	.short	0x00ff


	//----- nvinfo : EIATTR_EXTERNS
	.align		4
        /*0010*/ 	.byte	0x04, 0x0f
        /*0012*/ 	.short	(.L_10 - .L_9)


	//   ....[0]....
	.align		4
.L_9:
        /*0014*/ 	.word	index@(vprintf)


	//----- nvinfo : EIATTR_MERCURY_ISA_VERSION
	.align		4
.L_10:
        /*0018*/ 	.byte	0x03, 0x5f
        /*001a*/ 	.short	0x0101


	//----- nvinfo : EIATTR_VRC_CTA_INIT_COUNT
	.align		4
        /*001c*/ 	.byte	0x02, 0x4a
	.zero		1
	.zero		1


	//----- nvinfo : EIATTR_SYSCALL_OFFSETS
	.align		4
        /*0020*/ 	.byte	0x04, 0x46
        /*0022*/ 	.short	(.L_12 - .L_11)


	//   ....[0]....
.L_11:
        /*0024*/ 	.word	0x00000150


	//----- nvinfo : EIATTR_EXIT_INSTR_OFFSETS
	.align		4
.L_12:
        /*0028*/ 	.byte	0x04, 0x1c
        /*002a*/ 	.short	(.L_14 - .L_13)


	//   ....[0]....
.L_13:
        /*002c*/ 	.word	0x00000160


	//----- nvinfo : EIATTR_SW_WAR
	.align		4
.L_14:
        /*0030*/ 	.byte	0x04, 0x36
        /*0032*/ 	.short	(.L_16 - .L_15)
.L_15:
        /*0034*/ 	.word	0x00000008
.L_16:


//--------------------- .nv.callgraph             --------------------------
	.section	.nv.callgraph,"",@"SHT_CUDA_CALLGRAPH"
	.align	4
	.sectionentsize	8
	.align		4
        /*0000*/ 	.word	0x00000000
	.align		4
        /*0004*/ 	.word	0xffffffff
	.align		4
        /*0008*/ 	.word	index@(_Z17helloWorldFromGPUv)
	.align		4
        /*000c*/ 	.word	index@(vprintf)
	.align		4
        /*0010*/ 	.word	0x00000000
	.align		4
        /*0014*/ 	.word	0xfffffffe
	.align		4
        /*0018*/ 	.word	0x00000000
	.align		4
        /*001c*/ 	.word	0xfffffffd
	.align		4
        /*0020*/ 	.word	0x00000000
	.align		4
        /*0024*/ 	.word	0xfffffffc


//--------------------- .nv.constant4             --------------------------
	.section	.nv.constant4,"a",@progbits
	.align	8
	.align		8
.nv.constant4:
        /*0000*/ 	.dword	vprintf
	.align		8
        /*0008*/ 	.dword	$str


//--------------------- .text._Z17helloWorldFromGPUv --------------------------
	.section	.text._Z17helloWorldFromGPUv,"ax",@progbits
	.align	128
        .global         _Z17helloWorldFromGPUv
        .type           _Z17helloWorldFromGPUv,@function
        .size           _Z17helloWorldFromGPUv,(.L_x_2 - _Z17helloWorldFromGPUv)
        .other          _Z17helloWorldFromGPUv,@"STO_CUDA_ENTRY STV_DEFAULT"
_Z17helloWorldFromGPUv:
.text._Z17helloWorldFromGPUv:
[----:B------:R-:W0:Y:S01]  /*0000*/  LDC R1, c[0x0][0x37c] ;  /* 0x0000df00ff017b82 */ /* 0x000e220000000800 */
[----:B------:R-:W1:Y:S01]  /*0010*/  S2R R8, SR_TID.X ;  /* 0x0000000000087919 */ /* 0x000e620000002100 */
[----:B------:R-:W2:Y:S06]  /*0020*/  LDCU UR5, c[0x0][0x2fc] ;  /* 0x00005f80ff0577ac */ /* 0x000eac0008000800 */
[----:B------:R-:W3:Y:S01]  /*0030*/  LDC R12, c[0x0][0x360] ;  /* 0x0000d800ff0c7b82 */ /* 0x000ee20000000800 */
[----:B0-----:R-:W-:Y:S01]  /*0040*/  VIADD R1, R1, 0xffffffe8 ;  /* 0xffffffe801017836 */ /* 0x001fe20000000000 */
[----:B------:R-:W1:Y:S01]  /*0050*/  S2R R9, SR_TID.Y ;  /* 0x0000000000097919 */ /* 0x000e620000002200 */
[----:B------:R-:W-:Y:S01]  /*0060*/  MOV R0, 0x0 ;  /* 0x0000000000007802 */ /* 0x000fe20000000f00 */
[----:B------:R-:W0:Y:S01]  /*0070*/  LDCU UR4, c[0x0][0x2f8] ;  /* 0x00005f00ff0477ac */ /* 0x000e220008000800 */
[----:B------:R-:W4:Y:S03]  /*0080*/  S2R R10, SR_CTAID.X ;  /* 0x00000000000a7919 */ /* 0x000f260000002500 */
[----:B------:R-:W3:Y:S01]  /*0090*/  LDC R13, c[0x0][0x364] ;  /* 0x0000d900ff0d7b82 */ /* 0x000ee20000000800 */
[----:B------:R-:W5:Y:S01]  /*00a0*/  LDCU.64 UR6, c[0x4][0x8] ;  /* 0x01000100ff0677ac */ /* 0x000f620008000a00 */
[----:B------:R-:W4:Y:S06]  /*00b0*/  S2R R11, SR_CTAID.Y ;  /* 0x00000000000b7919 */ /* 0x000f2c0000002600 */
[----:B------:R1:W4:Y:S01]  /*00c0*/  LDC.64 R2, c[0x4][R0] ;  /* 0x0100000000027b82 */ /* 0x0003220000000a00 */
[----:B0-----:R-:W-:Y:S01]  /*00d0*/  IADD3 R6, P0, PT, R1, UR4, RZ ;  /* 0x0000000401067c10 */ /* 0x001fe2000ff1e0ff */
[----:B-----5:R-:W-:Y:S01]  /*00e0*/  IMAD.U32 R4, RZ, RZ, UR6 ;  /* 0x00000006ff047e24 */ /* 0x020fe2000f8e00ff */
[----:B------:R-:W-:-:S03]  /*00f0*/  MOV R5, UR7 ;  /* 0x0000000700057c02 */ /* 0x000fc60008000f00 */
[----:B--2---:R-:W-:Y:S01]  /*0100*/  IMAD.X R7, RZ, RZ, UR5, P0 ;  /* 0x00000005ff077e24 */ /* 0x004fe200080e06ff */
[----:B---3--:R0:W-:Y:S04]  /*0110*/  STL.64 [R1+0x10], R12 ;  /* 0x0000100c01007387 */ /* 0x0081e80000100a00 */
[----:B-1----:R0:W-:Y:S04]  /*0120*/  STL.64 [R1], R8 ;  /* 0x0000000801007387 */ /* 0x0021e80000100a00 */
[----:B----4-:R0:W-:Y:S02]  /*0130*/  STL.64 [R1+0x8], R10 ;  /* 0x0000080a01007387 */ /* 0x0101e40000100a00 */
[----:B------:R-:W-:-:S07]  /*0140*/  LEPC R20, `(.L_x_0) ;  /* 0x000000001014794e */ /* 0x000fce0000000000 */
[----:B0-----:R-:W-:Y:S05]  /*0150*/  CALL.ABS.NOINC R2 ;  /* 0x0000000002007343 */ /* 0x001fea0003c00000 */
.L_x_0:
[----:B------:R-:W-:Y:S05]  /*0160*/  EXIT ;  /* 0x000000000000794d */ /* 0x000fea0003800000 */
.L_x_1:
[----:B------:R-:W-:-:S00]  /*0170*/  BRA `(.L_x_1) ;  /* 0xfffffffc00fc7947 */ /* 0x000fc0000383ffff */
[----:B------:R-:W-:-:S00]  /*0180*/  NOP ;  /* 0x0000000000007918 */ /* 0x000fc00000000000 */
[----:B------:R-:W-:-:S00]  /*0190*/  NOP ;  /* 0x0000000000007918 */ /* 0x000fc00000000000 */
[----:B------:R-:W-:-:S00]  /*01a0*/  NOP ;  /* 0x0000000000007918 */ /* 0x000fc00000000000 */
[----:B------:R-:W-:-:S00]  /*01b0*/  NOP ;  /* 0x0000000000007918 */ /* 0x000fc00000000000 */
[----:B------:R-:W-:-:S00]  /*01c0*/  NOP ;  /* 0x0000000000007918 */ /* 0x000fc00000000000 */
[----:B------:R-:W-:-:S00]  /*01d0*/  NOP ;  /* 0x0000000000007918 */ /* 0x000fc00000000000 */
[----:B------:R-:W-:-:S00]  /*01e0*/  NOP ;  /* 0x0000000000007918 */ /* 0x000fc00000000000 */
[----:B------:R-:W-:-:S00]  /*01f0*/  NOP ;  /* 0x0000000000007918 */ /* 0x000fc00000000000 */
.L_x_2:


//--------------------- .nv.global.init           --------------------------
	.section	.nv.global.init,"aw",@progbits
.nv.global.init:
	.type		$str,@object
	.size		$str,(.L_0 - $str)
$str:
        /*0000*/ 	.byte	0x52, 0x75, 0x6e, 0x6e, 0x69, 0x6e, 0x67, 0x20, 0x6f, 0x6e, 0x20, 0x47, 0x50, 0x55, 0x3a, 0x20
        /*0010*/ 	.byte	0x74, 0x68, 0x72, 0x65, 0x61, 0x64, 0x49, 0x64, 0x20, 0x28, 0x25, 0x64, 0x2c, 0x25, 0x64, 0x29
        /*0020*/ 	.byte	0x20, 0x2d, 0x20, 0x62, 0x6c, 0x6f, 0x63, 0x6b, 0x49, 0x64, 0x20, 0x28, 0x25, 0x64, 0x2c, 0x25
        /*0030*/ 	.byte	0x64, 0x29, 0x20, 0x2d, 0x20, 0x62, 0x6c, 0x6f, 0x63, 0x6b, 0x44, 0x69, 0x6d, 0x20, 0x28, 0x25
        /*0040*/ 	.byte	0x64, 0x2c, 0x25, 0x64, 0x29, 0x0a, 0x00
.L_0:


//--------------------- .nv.shared.reserved.0     --------------------------
	.section	.nv.shared.reserved.0,"aw",@nobits
	.weak		__nv_reservedSMEM_offset_0_alias
	.size		__nv_reservedSMEM_offset_0_alias, 0, 64
	.other		__nv_reservedSMEM_offset_0_alias,@"STO_CUDA_RESERVED_SHARED STV_DEFAULT"
__nv_reservedSMEM_offset_0_alias:
	.zero		0
	.zero		64


//--------------------- .nv.constant0._Z17helloWorldFromGPUv --------------------------
	.section	.nv.constant0._Z17helloWorldFromGPUv,"a",@progbits
	.sectionflags	@""
	.align	4
.nv.constant0._Z17helloWorldFromGPUv:
	.zero		896


//--------------------- SYMBOLS --------------------------

	.type		.nv.reservedSmem.offset0,@object
	.size		.nv.reservedSmem.offset0,0x4
	.type		vprintf,@function
